	.headerflags	@"EF_CUDA_TEXMODE_UNIFIED EF_CUDA_64BIT_ADDRESS EF_CUDA_ACCELERATORS EF_CUDA_SM90 EF_CUDA_VIRTUAL_SM(EF_CUDA_SM90)"
	.elftype	@"ET_EXEC"


//--------------------- .nv.info                  --------------------------
	.section	.nv.info,"",@"SHT_CUDA_INFO"
	.align	4


	//----- nvinfo : EIATTR_REGCOUNT
	.align		4
        /*0000*/ 	.byte	0x04, 0x2f
        /*0002*/ 	.short	(.L_1 - .L_0)
	.align		4
.L_0:
        /*0004*/ 	.word	index@(triton_poi_fused__unsafe_index_add_convolution_mul_sub_24)
        /*0008*/ 	.word	0x00000020


	//----- nvinfo : EIATTR_MIN_STACK_SIZE
	.align		4
.L_1:
        /*000c*/ 	.byte	0x04, 0x12
        /*000e*/ 	.short	(.L_3 - .L_2)
	.align		4
.L_2:
        /*0010*/ 	.word	index@(triton_poi_fused__unsafe_index_add_convolution_mul_sub_24)
        /*0014*/ 	.word	0x00000000


	//----- nvinfo : EIATTR_FRAME_SIZE
	.align		4
.L_3:
        /*0018*/ 	.byte	0x04, 0x11
        /*001a*/ 	.short	(.L_5 - .L_4)
	.align		4
.L_4:
        /*001c*/ 	.word	index@(triton_poi_fused__unsafe_index_add_convolution_mul_sub_24)
        /*0020*/ 	.word	0x00000000


	//----- nvinfo : EIATTR_MIN_STACK_SIZE
	.align		4
.L_5:
        /*0024*/ 	.byte	0x04, 0x12
        /*0026*/ 	.short	(.L_7 - .L_6)
	.align		4
.L_6:
        /*0028*/ 	.word	index@(triton_poi_fused__unsafe_index_add_convolution_mul_sub_24)
        /*002c*/ 	.word	0x00000000
.L_7:


//--------------------- .nv.info.triton_poi_fused__unsafe_index_add_convolution_mul_sub_24 --------------------------
	.section	.nv.info.triton_poi_fused__unsafe_index_add_convolution_mul_sub_24,"",@"SHT_CUDA_INFO"
	.sectionflags	@""
	.align	4


	//----- nvinfo : EIATTR_CUDA_API_VERSION
	.align		4
        /*0000*/ 	.byte	0x04, 0x37
        /*0002*/ 	.short	(.L_9 - .L_8)
.L_8:
        /*0004*/ 	.word	0x0000007c


	//----- nvinfo : EIATTR_KPARAM_INFO
	.align		4
.L_9:
        /*0008*/ 	.byte	0x04, 0x17
        /*000a*/ 	.short	(.L_11 - .L_10)
.L_10:
        /*000c*/ 	.word	0x00000000
        /*0010*/ 	.short	0x000a
        /*0012*/ 	.short	0x004c
        /*0014*/ 	.byte	0x00, 0xf0, 0x11, 0x00


	//----- nvinfo : EIATTR_KPARAM_INFO
	.align		4
.L_11:
        /*0018*/ 	.byte	0x04, 0x17
        /*001a*/ 	.short	(.L_13 - .L_12)
.L_12:
        /*001c*/ 	.word	0x00000000
        /*0020*/ 	.short	0x0009
        /*0022*/ 	.short	0x0048
        /*0024*/ 	.byte	0x00, 0xf0, 0x11, 0x00


	//----- nvinfo : EIATTR_KPARAM_INFO
	.align		4
.L_13:
        /*0028*/ 	.byte	0x04, 0x17
        /*002a*/ 	.short	(.L_15 - .L_14)
.L_14:
        /*002c*/ 	.word	0x00000000
        /*0030*/ 	.short	0x0008
        /*0032*/ 	.short	0x0040
        /*0034*/ 	.byte	0x00, 0xf4, 0x21, 0x00


	//----- nvinfo : EIATTR_KPARAM_INFO
	.align		4
.L_15:
        /*0038*/ 	.byte	0x04, 0x17
        /*003a*/ 	.short	(.L_17 - .L_16)
.L_16:
        /*003c*/ 	.word	0x00000000
        /*0040*/ 	.short	0x0007
        /*0042*/ 	.short	0x0038
        /*0044*/ 	.byte	0x00, 0xf4, 0x21, 0x00


	//----- nvinfo : EIATTR_KPARAM_INFO
	.align		4
.L_17:
        /*0048*/ 	.byte	0x04, 0x17
        /*004a*/ 	.short	(.L_19 - .L_18)
.L_18:
        /*004c*/ 	.word	0x00000000
        /*0050*/ 	.short	0x0006
        /*0052*/ 	.short	0x0030
        /*0054*/ 	.byte	0x00, 0xf4, 0x21, 0x00


	//----- nvinfo : EIATTR_KPARAM_INFO
	.align		4
.L_19:
        /*0058*/ 	.byte	0x04, 0x17
        /*005a*/ 	.short	(.L_21 - .L_20)
.L_20:
        /*005c*/ 	.word	0x00000000
        /*0060*/ 	.short	0x0005
        /*0062*/ 	.short	0x0028
        /*0064*/ 	.byte	0x00, 0xf4, 0x21, 0x00


	//----- nvinfo : EIATTR_KPARAM_INFO
	.align		4
.L_21:
        /*0068*/ 	.byte	0x04, 0x17
        /*006a*/ 	.short	(.L_23 - .L_22)
.L_22:
        /*006c*/ 	.word	0x00000000
        /*0070*/ 	.short	0x0004
        /*0072*/ 	.short	0x0020
        /*0074*/ 	.byte	0x00, 0xf4, 0x21, 0x00


	//----- nvinfo : EIATTR_KPARAM_INFO
	.align		4
.L_23:
        /*0078*/ 	.byte	0x04, 0x17
        /*007a*/ 	.short	(.L_25 - .L_24)
.L_24:
        /*007c*/ 	.word	0x00000000
        /*0080*/ 	.short	0x0003
        /*0082*/ 	.short	0x0018
        /*0084*/ 	.byte	0x00, 0xf4, 0x21, 0x00


	//----- nvinfo : EIATTR_KPARAM_INFO
	.align		4
.L_25:
        /*0088*/ 	.byte	0x04, 0x17
        /*008a*/ 	.short	(.L_27 - .L_26)
.L_26:
        /*008c*/ 	.word	0x00000000
        /*0090*/ 	.short	0x0002
        /*0092*/ 	.short	0x0010
        /*0094*/ 	.byte	0x00, 0xf4, 0x21, 0x00


	//----- nvinfo : EIATTR_KPARAM_INFO
	.align		4
.L_27:
        /*0098*/ 	.byte	0x04, 0x17
        /*009a*/ 	.short	(.L_29 - .L_28)
.L_28:
        /*009c*/ 	.word	0x00000000
        /*00a0*/ 	.short	0x0001
        /*00a2*/ 	.short	0x0008
        /*00a4*/ 	.byte	0x00, 0xf4, 0x21, 0x00


	//----- nvinfo : EIATTR_KPARAM_INFO
	.align		4
.L_29:
        /*00a8*/ 	.byte	0x04, 0x17
        /*00aa*/ 	.short	(.L_31 - .L_30)
.L_30:
        /*00ac*/ 	.word	0x00000000
        /*00b0*/ 	.short	0x0000
        /*00b2*/ 	.short	0x0000
        /*00b4*/ 	.byte	0x00, 0xf4, 0x21, 0x00


	//----- nvinfo : EIATTR_SPARSE_MMA_MASK
	.align		4
.L_31:
        /*00b8*/ 	.byte	0x03, 0x50
        /*00ba*/ 	.short	0x0000


	//----- nvinfo : EIATTR_MAXREG_COUNT
	.align		4
        /*00bc*/ 	.byte	0x03, 0x1b
        /*00be*/ 	.short	0x00ff


	//----- nvinfo : EIATTR_EXIT_INSTR_OFFSETS
	.align		4
        /*00c0*/ 	.byte	0x04, 0x1c
        /*00c2*/ 	.short	(.L_33 - .L_32)


	//   ....[0]....
.L_32:
        /*00c4*/ 	.word	0x00000950


	//   ....[1]....
        /*00c8*/ 	.word	0x00000980


	//----- nvinfo : EIATTR_REQNTID
	.align		4
.L_33:
        /*00cc*/ 	.byte	0x04, 0x10
        /*00ce*/ 	.short	(.L_35 - .L_34)
.L_34:
        /*00d0*/ 	.word	0x00000080
        /*00d4*/ 	.word	0x00000001
        /*00d8*/ 	.word	0x00000001


	//----- nvinfo : EIATTR_CBANK_PARAM_SIZE
	.align		4
.L_35:
        /*00dc*/ 	.byte	0x03, 0x19
        /*00de*/ 	.short	0x0050


	//----- nvinfo : EIATTR_PARAM_CBANK
	.align		4
        /*00e0*/ 	.byte	0x04, 0x0a
        /*00e2*/ 	.short	(.L_37 - .L_36)
	.align		4
.L_36:
        /*00e4*/ 	.word	index@(.nv.constant0.triton_poi_fused__unsafe_index_add_convolution_mul_sub_24)
        /*00e8*/ 	.short	0x0210
        /*00ea*/ 	.short	0x0050


	//----- nvinfo : EIATTR_SW_WAR
	.align		4
.L_37:
        /*00ec*/ 	.byte	0x04, 0x36
        /*00ee*/ 	.short	(.L_39 - .L_38)
.L_38:
        /*00f0*/ 	.word	0x00000008
.L_39:


//--------------------- .nv.callgraph             --------------------------
	.section	.nv.callgraph,"",@"SHT_CUDA_CALLGRAPH"
	.align	4
	.sectionentsize	8
	.align		4
        /*0000*/ 	.word	0x00000000
	.align		4
        /*0004*/ 	.word	0xffffffff
	.align		4
        /*0008*/ 	.word	0x00000000
	.align		4
        /*000c*/ 	.word	0xfffffffe
	.align		4
        /*0010*/ 	.word	0x00000000
	.align		4
        /*0014*/ 	.word	0xfffffffd
	.align		4
        /*0018*/ 	.word	0x00000000
	.align		4
        /*001c*/ 	.word	0xfffffffc


//--------------------- .text.triton_poi_fused__unsafe_index_add_convolution_mul_sub_24 --------------------------
	.section	.text.triton_poi_fused__unsafe_index_add_convolution_mul_sub_24,"ax",@progbits
	.sectionflags	@"SHF_BARRIERS=1"
	.align	128
        .global         triton_poi_fused__unsafe_index_add_convolution_mul_sub_24
        .type           triton_poi_fused__unsafe_index_add_convolution_mul_sub_24,@function
        .size           triton_poi_fused__unsafe_index_add_convolution_mul_sub_24,(.L_x_1 - triton_poi_fused__unsafe_index_add_convolution_mul_sub_24)
        .other          triton_poi_fused__unsafe_index_add_convolution_mul_sub_24,@"STO_CUDA_ENTRY STV_DEFAULT"
triton_poi_fused__unsafe_index_add_convolution_mul_sub_24:
.text.triton_poi_fused__unsafe_index_add_convolution_mul_sub_24:
[----:B------:R-:W0:Y:S01]  /*0000*/  LDC R1, c[0x0][0x28] ;  /* 0x00000a00ff017b82 */ /* 0x000e220000000800 */
[----:B------:R-:W1:Y:S07]  /*0010*/  S2R R19, SR_CTAID.X ;  /* 0x0000000000137919 */ /* 0x000e6e0000002500 */
[----:B------:R-:W2:Y:S01]  /*0020*/  LDC.64 R6, c[0x0][0x220] ;  /* 0x00008800ff067b82 */ /* 0x000ea20000000a00 */
[----:B------:R-:W-:Y:S01]  /*0030*/  CS2R R22, SRZ ;  /* 0x0000000000167805 */ /* 0x000fe2000001ff00 */
[----:B------:R-:W-:-:S06]  /*0040*/  ULDC.64 UR6, c[0x0][0x208] ;  /* 0x0000820000067ab9 */ /* 0x000fcc0000000a00 */
[----:B------:R-:W3:Y:S01]  /*0050*/  LDC.64 R8, c[0x0][0x218] ;  /* 0x00008600ff087b82 */ /* 0x000ee20000000a00 */
[----:B------:R-:W-:-:S07]  /*0060*/  CS2R R2, SRZ ;  /* 0x0000000000027805 */ /* 0x000fce000001ff00 */
[----:B------:R-:W4:Y:S01]  /*0070*/  LDC.64 R20, c[0x0][0x230] ;  /* 0x00008c00ff147b82 */ /* 0x000f220000000a00 */
[----:B------:R-:W-:-:S07]  /*0080*/  CS2R R16, SRZ ;  /* 0x0000000000107805 */ /* 0x000fce000001ff00 */
[----:B------:R-:W5:Y:S01]  /*0090*/  LDC.64 R24, c[0x0][0x240] ;  /* 0x00009000ff187b82 */ /* 0x000f620000000a00 */
[----:B-1----:R-:W-:Y:S02]  /*00a0*/  SHF.R.S32.HI R0, RZ, 0x1f, R19 ;  /* 0x0000001fff007819 */ /* 0x002fe40000011413 */
[----:B------:R-:W-:Y:S02]  /*00b0*/  CS2R R10, SRZ ;  /* 0x00000000000a7805 */ /* 0x000fe4000001ff00 */
[----:B------:R-:W-:-:S03]  /*00c0*/  ISETP.GE.AND P0, PT, R19, 0x10, PT ;  /* 0x000000101300780c */ /* 0x000fc60003f06270 */
[----:B------:R-:W1:Y:S01]  /*00d0*/  LDC.64 R14, c[0x0][0x228] ;  /* 0x00008a00ff0e7b82 */ /* 0x000e620000000a00 */
[----:B------:R-:W-:-:S04]  /*00e0*/  LEA.HI R0, R0, R19, RZ, 0x2 ;  /* 0x0000001300007211 */ /* 0x000fc800078f10ff */
[----:B------:R-:W-:Y:S02]  /*00f0*/  LOP3.LUT R4, R0, 0xfffffffc, RZ, 0xc0, !PT ;  /* 0xfffffffc00047812 */ /* 0x000fe400078ec0ff */
[----:B------:R-:W-:-:S03]  /*0100*/  SHF.R.S32.HI R5, RZ, 0x2, R0 ;  /* 0x00000002ff057819 */ /* 0x000fc60000011400 */
[----:B------:R-:W-:-:S04]  /*0110*/  IMAD.IADD R4, R19, 0x1, -R4 ;  /* 0x0000000113047824 */ /* 0x000fc800078e0a04 */
[----:B--2---:R-:W-:-:S04]  /*0120*/  IMAD.WIDE R6, R4, 0x8, R6 ;  /* 0x0000000804067825 */ /* 0x004fc800078e0206 */
[C---:B---3--:R-:W-:Y:S01]  /*0130*/  IMAD.WIDE R8, R5.reuse, 0x8, R8 ;  /* 0x0000000805087825 */ /* 0x048fe200078e0208 */
[----:B------:R2:W3:Y:S03]  /*0140*/  @!P0 LDG.E.EL.64 R22, desc[UR6][R6.64] ;  /* 0x0000000606168981 */ /* 0x0004e6000c2e1b00 */
[----:B----4-:R-:W-:Y:S01]  /*0150*/  IMAD.WIDE R20, R4, 0x8, R20 ;  /* 0x0000000804147825 */ /* 0x010fe200078e0214 */
[----:B------:R-:W4:Y:S04]  /*0160*/  @!P0 LDG.E.EL.64 R2, desc[UR6][R8.64] ;  /* 0x0000000608028981 */ /* 0x000f28000c2e1b00 */
[----:B------:R1:W4:Y:S01]  /*0170*/  @!P0 LDG.E.EL.64 R16, desc[UR6][R20.64] ;  /* 0x0000000614108981 */ /* 0x000322000c2e1b00 */
[----:B-----5:R-:W-:-:S05]  /*0180*/  IMAD.WIDE R24, R5, 0x8, R24 ;  /* 0x0000000805187825 */ /* 0x020fca00078e0218 */
[----:B------:R5:W5:Y:S01]  /*0190*/  @!P0 LDG.E.EL.64 R10, desc[UR6][R24.64] ;  /* 0x00000006180a8981 */ /* 0x000b62000c2e1b00 */
[----:B--2---:R-:W2:Y:S01]  /*01a0*/  S2R R6, SR_TID.X ;  /* 0x0000000000067919 */ /* 0x004ea20000002100 */
[----:B------:R-:W1:Y:S01]  /*01b0*/  S2R R12, SR_CTAID.Y ;  /* 0x00000000000c7919 */ /* 0x000e620000002600 */
[----:B---3--:R-:W-:-:S04]  /*01c0*/  SHF.R.U32.HI R13, RZ, 0x1c, R23 ;  /* 0x0000001cff0d7819 */ /* 0x008fc80000011617 */
[----:B------:R-:W-:Y:S02]  /*01d0*/  LOP3.LUT R13, R13, 0x8, RZ, 0xc0, !PT ;  /* 0x000000080d0d7812 */ /* 0x000fe400078ec0ff */
[----:B----4-:R-:W-:Y:S02]  /*01e0*/  SHF.R.U32.HI R0, RZ, 0x1e, R3 ;  /* 0x0000001eff007819 */ /* 0x010fe40000011603 */
[----:B-1----:R-:W-:Y:S02]  /*01f0*/  IADD3 R9, P2, R13, R14, RZ ;  /* 0x0000000e0d097210 */ /* 0x002fe40007f5e0ff */
[----:B0-----:R-:W-:Y:S01]  /*0200*/  LOP3.LUT R21, R0, 0x2, RZ, 0xc0, !PT ;  /* 0x0000000200157812 */ /* 0x001fe200078ec0ff */
[----:B------:R-:W-:Y:S01]  /*0210*/  IMAD.MOV.U32 R0, RZ, RZ, RZ ;  /* 0x000000ffff007224 */ /* 0x000fe200078e00ff */
[----:B------:R-:W-:Y:S01]  /*0220*/  LEA R20, P1, R22, R9, 0x2 ;  /* 0x0000000916147211 */ /* 0x000fe200078210ff */
[----:B------:R-:W-:Y:S01]  /*0230*/  IMAD.X R9, RZ, RZ, R15, P2 ;  /* 0x000000ffff097224 */ /* 0x000fe200010e060f */
[----:B------:R-:W-:Y:S01]  /*0240*/  IADD3 R21, P2, R2, R21, RZ ;  /* 0x0000001502157210 */ /* 0x000fe20007f5e0ff */
[----:B--2---:R-:W-:Y:S01]  /*0250*/  IMAD.SHL.U32 R2, R6, 0x2, RZ ;  /* 0x0000000206027824 */ /* 0x004fe200078e00ff */
[----:B------:R-:W-:-:S02]  /*0260*/  SHF.R.U32.HI R7, RZ, 0x1c, R17 ;  /* 0x0000001cff077819 */ /* 0x000fc40000011611 */
[----:B------:R-:W-:Y:S01]  /*0270*/  LEA.HI.X R22, R22, R9, R23, 0x2, P1 ;  /* 0x0000000916167211 */ /* 0x000fe200008f1417 */
[----:B------:R-:W-:Y:S01]  /*0280*/  IMAD.X R8, RZ, RZ, R3, P2 ;  /* 0x000000ffff087224 */ /* 0x000fe200010e0603 */
[----:B------:R-:W-:Y:S02]  /*0290*/  LOP3.LUT R7, R7, 0x8, RZ, 0xc0, !PT ;  /* 0x0000000807077812 */ /* 0x000fe400078ec0ff */
[----:B------:R-:W-:Y:S02]  /*02a0*/  LOP3.LUT R3, R6, 0x7f, RZ, 0xc0, !PT ;  /* 0x0000007f06037812 */ /* 0x000fe400078ec0ff */
[C---:B------:R-:W-:Y:S01]  /*02b0*/  SHF.L.U64.HI R13, R21.reuse, 0x3, R8 ;  /* 0x00000003150d7819 */ /* 0x040fe20000010208 */
[----:B------:R-:W-:Y:S01]  /*02c0*/  IMAD.SHL.U32 R21, R21, 0x8, RZ ;  /* 0x0000000815157824 */ /* 0x000fe200078e00ff */
[----:B------:R-:W-:Y:S02]  /*02d0*/  IADD3 R7, P3, R7, R14, RZ ;  /* 0x0000000e07077210 */ /* 0x000fe40007f7e0ff */
[----:B------:R-:W-:-:S02]  /*02e0*/  SHF.R.S32.HI R9, RZ, 0x17, R12 ;  /* 0x00000017ff097819 */ /* 0x000fc4000001140c */
[----:B-----5:R-:W-:Y:S02]  /*02f0*/  IADD3 R24, P1, R21, R20, RZ ;  /* 0x0000001415187210 */ /* 0x020fe40007f3e0ff */
[----:B------:R-:W-:Y:S02]  /*0300*/  LOP3.LUT R2, R2, 0xfe, RZ, 0xc0, !PT ;  /* 0x000000fe02027812 */ /* 0x000fe400078ec0ff */
[----:B------:R-:W-:Y:S01]  /*0310*/  IADD3.X R15, RZ, R15, RZ, P3, !PT ;  /* 0x0000000fff0f7210 */ /* 0x000fe20001ffe4ff */
[----:B------:R-:W-:Y:S01]  /*0320*/  IMAD.X R25, R13, 0x1, R22, P1 ;  /* 0x000000010d197824 */ /* 0x000fe200008e0616 */
[----:B------:R-:W-:Y:S02]  /*0330*/  SHF.L.U32 R6, R12, 0x8, RZ ;  /* 0x000000080c067819 */ /* 0x000fe400000006ff */
[--C-:B------:R-:W-:Y:S02]  /*0340*/  PRMT R23, R3, 0x6540, R12.reuse ;  /* 0x0000654003177816 */ /* 0x100fe4000000000c */
[----:B------:R-:W-:Y:S01]  /*0350*/  LEA R18, P1, R16, R7, 0x2 ;  /* 0x0000000710127211 */ /* 0x000fe200078210ff */
[----:B------:R-:W-:Y:S01]  /*0360*/  HFMA2.MMA R7, -RZ, RZ, 0, 0 ;  /* 0x00000000ff077435 */ /* 0x000fe200000001ff */
[----:B------:R-:W-:Y:S01]  /*0370*/  SGXT R9, R9, 0x1 ;  /* 0x000000010909781a */ /* 0x000fe20000000200 */
[----:B------:R-:W-:Y:S01]  /*0380*/  IMAD.SHL.U32 R23, R23, 0x4, RZ ;  /* 0x0000000417177824 */ /* 0x000fe200078e00ff */
[----:B------:R-:W-:-:S02]  /*0390*/  PRMT R12, R2, 0x6540, R12 ;  /* 0x00006540020c7816 */ /* 0x000fc4000000000c */
[----:B------:R-:W-:Y:S01]  /*03a0*/  LEA.HI.X R16, R16, R15, R17, 0x2, P1 ;  /* 0x0000000f10107211 */ /* 0x000fe200008f1411 */
[----:B------:R-:W-:Y:S01]  /*03b0*/  IMAD.WIDE R26, R23, 0x4, R24 ;  /* 0x00000004171a7825 */ /* 0x000fe200078e0218 */
[----:B------:R-:W-:Y:S01]  /*03c0*/  LEA.HI R17, R9, R12, RZ, 0x8 ;  /* 0x0000000c09117211 */ /* 0x000fe200078f40ff */
[----:B------:R-:W0:Y:S01]  /*03d0*/  LDC.64 R14, c[0x0][0x250] ;  /* 0x00009400ff0e7b82 */ /* 0x000e220000000a00 */
[----:B------:R-:W-:Y:S02]  /*03e0*/  LOP3.LUT R6, R6, 0x80, R3, 0xfe, !PT ;  /* 0x0000008006067812 */ /* 0x000fe400078efe03 */
[C---:B------:R-:W-:Y:S01]  /*03f0*/  LOP3.LUT R29, R17.reuse, 0xffffff00, RZ, 0xc0, !PT ;  /* 0xffffff00111d7812 */ /* 0x040fe200078ec0ff */
[----:B------:R-:W-:Y:S01]  /*0400*/  IMAD.SHL.U32 R28, R17, 0x10, RZ ;  /* 0x00000010111c7824 */ /* 0x000fe200078e00ff */
[----:B------:R1:W2:Y:S01]  /*0410*/  @!P0 LDG.E.EL R0, desc[UR6][R26.64] ;  /* 0x000000061a008981 */ /* 0x0002a2000c2e1900 */
[----:B------:R-:W-:Y:S02]  /*0420*/  IMAD.SHL.U32 R6, R6, 0x4, RZ ;  /* 0x0000000406067824 */ /* 0x000fe400078e00ff */
[----:B------:R-:W3:Y:S01]  /*0430*/  LDC.64 R8, c[0x0][0x210] ;  /* 0x00008400ff087b82 */ /* 0x000ee20000000a00 */
[----:B------:R-:W-:Y:S01]  /*0440*/  IMAD.IADD R17, R12, 0x1, -R29 ;  /* 0x000000010c117824 */ /* 0x000fe200078e0a1d */
[----:B------:R-:W-:Y:S01]  /*0450*/  SHF.R.U32.HI R29, RZ, 0x1e, R11 ;  /* 0x0000001eff1d7819 */ /* 0x000fe2000001160b */
[----:B------:R-:W-:Y:S01]  /*0460*/  IMAD.WIDE R24, R6, 0x4, R24 ;  /* 0x0000000406187825 */ /* 0x000fe200078e0218 */
[----:B------:R-:W-:-:S02]  /*0470*/  IADD3 R12, P1, R18, R21, RZ ;  /* 0x00000015120c7210 */ /* 0x000fc40007f3e0ff */
[----:B------:R-:W-:Y:S02]  /*0480*/  LOP3.LUT R28, R28, 0xfffff000, RZ, 0xc0, !PT ;  /* 0xfffff0001c1c7812 */ /* 0x000fe400078ec0ff */
[----:B------:R-:W-:Y:S02]  /*0490*/  LEA R19, R19, R17, 0x8 ;  /* 0x0000001113137211 */ /* 0x000fe400078e40ff */
[----:B-1----:R-:W-:Y:S01]  /*04a0*/  LOP3.LUT R27, R29, 0x2, RZ, 0xc0, !PT ;  /* 0x000000021d1b7812 */ /* 0x002fe200078ec0ff */
[----:B------:R-:W-:Y:S01]  /*04b0*/  IMAD.X R13, R16, 0x1, R13, P1 ;  /* 0x00000001100d7824 */ /* 0x000fe200008e060d */
[----:B------:R1:W4:Y:S01]  /*04c0*/  @!P0 LDG.E.EL R7, desc[UR6][R24.64] ;  /* 0x0000000618078981 */ /* 0x000322000c2e1900 */
[----:B------:R-:W-:Y:S01]  /*04d0*/  IMAD.IADD R21, R19, 0x1, R28 ;  /* 0x0000000113157824 */ /* 0x000fe200078e021c */
[----:B------:R-:W-:-:S04]  /*04e0*/  IADD3 R19, P1, R10, R27, RZ ;  /* 0x0000001b0a137210 */ /* 0x000fc80007f3e0ff */
[----:B------:R-:W-:Y:S01]  /*04f0*/  IADD3.X R10, RZ, R11, RZ, P1, !PT ;  /* 0x0000000bff0a7210 */ /* 0x000fe20000ffe4ff */
[----:B0-----:R-:W-:-:S03]  /*0500*/  IMAD.WIDE R14, R17, 0x4, R14 ;  /* 0x00000004110e7825 */ /* 0x001fc600078e020e */
[----:B------:R-:W-:Y:S02]  /*0510*/  SHF.L.U64.HI R17, R19, 0x3, R10 ;  /* 0x0000000313117819 */ /* 0x000fe4000001020a */
[----:B------:R-:W-:Y:S01]  /*0520*/  CS2R R10, SRZ ;  /* 0x00000000000a7805 */ /* 0x000fe2000001ff00 */
[----:B---3--:R-:W-:Y:S01]  /*0530*/  IMAD.WIDE R8, R21, 0x4, R8 ;  /* 0x0000000415087825 */ /* 0x008fe200078e0208 */
[----:B------:R-:W3:Y:S04]  /*0540*/  LDG.E.EL.64 R14, desc[UR6][R14.64] ;  /* 0x000000060e0e7981 */ /* 0x000ee8000c2e1b00 */
[----:B------:R-:W3:Y:S01]  /*0550*/  @!P0 LDG.E.EL.64 R10, desc[UR6][R8.64] ;  /* 0x00000006080a8981 */ /* 0x000ee2000c2e1b00 */
[----:B------:R-:W-:Y:S01]  /*0560*/  IMAD.SHL.U32 R19, R19, 0x8, RZ ;  /* 0x0000000813137824 */ /* 0x000fe200078e00ff */
[----:B-1----:R-:W-:Y:S01]  /*0570*/  CS2R R24, SRZ ;  /* 0x0000000000187805 */ /* 0x002fe2000001ff00 */
[----:B------:R-:W-:-:S04]  /*0580*/  IMAD.WIDE R26, R23, 0x4, R12 ;  /* 0x00000004171a7825 */ /* 0x000fc800078e020c */
[----:B------:R-:W-:Y:S01]  /*0590*/  IMAD.WIDE R12, R6, 0x4, R12 ;  /* 0x00000004060c7825 */ /* 0x000fe200078e020c */
[----:B------:R-:W-:Y:S01]  /*05a0*/  IADD3 R20, P1, R19, R20, RZ ;  /* 0x0000001413147210 */ /* 0x000fe20007f3e0ff */
[----:B------:R-:W2:Y:S04]  /*05b0*/  @!P0 LDG.E.EL R25, desc[UR6][R26.64] ;  /* 0x000000061a198981 */ /* 0x000ea8000c2e1900 */
[----:B------:R0:W4:Y:S01]  /*05c0*/  @!P0 LDG.E.EL R24, desc[UR6][R12.64] ;  /* 0x000000060c188981 */ /* 0x000122000c2e1900 */
[----:B------:R-:W-:Y:S01]  /*05d0*/  IMAD.X R21, R17, 0x1, R22, P1 ;  /* 0x0000000111157824 */ /* 0x000fe200008e0616 */
[----:B------:R-:W-:Y:S01]  /*05e0*/  IADD3 R18, P1, R19, R18, RZ ;  /* 0x0000001213127210 */ /* 0x000fe20007f3e0ff */
[----:B0-----:R-:W0:Y:S03]  /*05f0*/  LDC.64 R12, c[0x0][0x238] ;  /* 0x00008e00ff0c7b82 */ /* 0x001e260000000a00 */
[----:B------:R-:W-:-:S02]  /*0600*/  IADD3.X R19, R17, R16, RZ, P1, !PT ;  /* 0x0000001011137210 */ /* 0x000fc40000ffe4ff */
[----:B------:R-:W-:-:S03]  /*0610*/  CS2R R26, SRZ ;  /* 0x00000000001a7805 */ /* 0x000fc6000001ff00 */
[----:B------:R-:W1:Y:S01]  /*0620*/  LDC.64 R16, c[0x0][0x248] ;  /* 0x00009200ff107b82 */ /* 0x000e620000000a00 */
[----:B------:R-:W-:-:S04]  /*0630*/  IMAD.WIDE R28, R23, 0x4, R20 ;  /* 0x00000004171c7825 */ /* 0x000fc800078e0214 */
[----:B------:R-:W-:Y:S01]  /*0640*/  IMAD.WIDE R22, R23, 0x4, R18 ;  /* 0x0000000417167825 */ /* 0x000fe200078e0212 */
[----:B------:R5:W4:Y:S03]  /*0650*/  @!P0 LDG.E.EL R26, desc[UR6][R28.64] ;  /* 0x000000061c1a8981 */ /* 0x000b26000c2e1900 */
[----:B------:R-:W-:-:S04]  /*0660*/  IMAD.WIDE R20, R6, 0x4, R20 ;  /* 0x0000000406147825 */ /* 0x000fc800078e0214 */
[----:B------:R-:W-:Y:S01]  /*0670*/  IMAD.WIDE R18, R6, 0x4, R18 ;  /* 0x0000000406127825 */ /* 0x000fe200078e0212 */
[----:B------:R0:W4:Y:S03]  /*0680*/  @!P0 LDG.E.EL R27, desc[UR6][R20.64] ;  /* 0x00000006141b8981 */ /* 0x000126000c2e1900 */
[----:B------:R-:W-:Y:S02]  /*0690*/  IMAD.MOV.U32 R6, RZ, RZ, RZ ;  /* 0x000000ffff067224 */ /* 0x000fe400078e00ff */
[----:B-----5:R-:W-:Y:S02]  /*06a0*/  IMAD.MOV.U32 R28, RZ, RZ, RZ ;  /* 0x000000ffff1c7224 */ /* 0x020fe400078e00ff */
[----:B0-----:R-:W-:Y:S01]  /*06b0*/  IMAD.WIDE R12, R4, 0x4, R12 ;  /* 0x00000004040c7825 */ /* 0x001fe200078e020c */
[----:B------:R-:W-:Y:S01]  /*06c0*/  MOV R4, RZ ;  /* 0x000000ff00047202 */ /* 0x000fe20000000f00 */
[----:B------:R-:W5:Y:S04]  /*06d0*/  @!P0 LDG.E.EL R6, desc[UR6][R22.64] ;  /* 0x0000000616068981 */ /* 0x000f68000c2e1900 */
[----:B------:R0:W5:Y:S01]  /*06e0*/  @!P0 LDG.E.EL R28, desc[UR6][R18.64] ;  /* 0x00000006121c8981 */ /* 0x000162000c2e1900 */
[----:B-1----:R-:W-:-:S03]  /*06f0*/  IMAD.WIDE R16, R5, 0x4, R16 ;  /* 0x0000000405107825 */ /* 0x002fc600078e0210 */
[----:B------:R1:W5:Y:S01]  /*0700*/  @!P0 LDG.E.EL R4, desc[UR6][R12.64] ;  /* 0x000000060c048981 */ /* 0x000362000c2e1900 */
[----:B------:R-:W-:-:S06]  /*0710*/  IMAD.MOV.U32 R5, RZ, RZ, RZ ;  /* 0x000000ffff057224 */ /* 0x000fcc00078e00ff */
[----:B------:R-:W5:Y:S01]  /*0720*/  @!P0 LDG.E.EL R5, desc[UR6][R16.64] ;  /* 0x0000000610058981 */ /* 0x000f62000c2e1900 */
[----:B------:R-:W0:Y:S01]  /*0730*/  S2UR UR5, SR_CgaCtaId ;  /* 0x00000000000579c3 */ /* 0x000e220000008800 */
[----:B------:R-:W-:Y:S02]  /*0740*/  UMOV UR4, 0x400 ;  /* 0x0000040000047882 */ /* 0x000fe40000000000 */
[----:B0-----:R-:W-:-:S06]  /*0750*/  UPRMT UR4, UR5, 0x654, UR4 ;  /* 0x0000065405047896 */ /* 0x001fcc0008000004 */
[----:B------:R-:W-:-:S05]  /*0760*/  LEA R21, R2, UR4, 0x3 ;  /* 0x0000000402157c11 */ /* 0x000fca000f8e18ff */
[----:B------:R-:W-:Y:S02]  /*0770*/  IMAD R2, R2, -0x4, R21 ;  /* 0xfffffffc02027824 */ /* 0x000fe400078e0215 */
[----:B---3--:R-:W-:Y:S01]  /*0780*/  FADD R20, R14, R10 ;  /* 0x0000000a0e147221 */ /* 0x008fe20000000000 */
[----:B------:R-:W-:-:S04]  /*0790*/  FADD R18, R15, R11 ;  /* 0x0000000b0f127221 */ /* 0x000fc80000000000 */
[----:B------:R-:W-:Y:S04]  /*07a0*/  STS [R21], R20 ;  /* 0x0000001415007388 */ /* 0x000fe80000000800 */
[----:B------:R-:W-:Y:S01]  /*07b0*/  STS [R21+0x8], R18 ;  /* 0x0000081215007388 */ /* 0x000fe20000000800 */
[C---:B------:R-:W-:Y:S02]  /*07c0*/  LOP3.LUT R14, R3.reuse, 0x80, RZ, 0xfc, !PT ;  /* 0x00000080030e7812 */ /* 0x040fe400078efcff */
[----:B------:R-:W-:Y:S01]  /*07d0*/  LEA R10, R3, UR4, 0x3 ;  /* 0x00000004030a7c11 */ /* 0x000fe2000f8e18ff */
[----:B------:R-:W-:Y:S01]  /*07e0*/  BAR.SYNC.DEFER_BLOCKING 0x0 ;  /* 0x0000000000007b1d */ /* 0x000fe20000010000 */
[----:B------:R-:W-:-:S05]  /*07f0*/  LEA R11, R14, UR4, 0x3 ;  /* 0x000000040e0b7c11 */ /* 0x000fca000f8e18ff */
[----:B-1----:R-:W0:Y:S04]  /*0800*/  LDS R12, [R10] ;  /* 0x000000000a0c7984 */ /* 0x002e280000000800 */
[----:B------:R-:W1:Y:S01]  /*0810*/  LDS R11, [R11] ;  /* 0x000000000b0b7984 */ /* 0x000e620000000800 */
[----:B--2---:R-:W-:Y:S01]  /*0820*/  FADD R25, R25, -R0 ;  /* 0x8000000019197221 */ /* 0x004fe20000000000 */
[----:B----4-:R-:W-:Y:S01]  /*0830*/  FADD R24, R24, -R7 ;  /* 0x8000000718187221 */ /* 0x010fe20000000000 */
[----:B-----5:R-:W-:Y:S01]  /*0840*/  FADD R13, R6, -R26 ;  /* 0x8000001a060d7221 */ /* 0x020fe20000000000 */
[----:B------:R-:W-:Y:S01]  /*0850*/  FADD R28, R28, -R27 ;  /* 0x8000001b1c1c7221 */ /* 0x000fe20000000000 */
[-C--:B------:R-:W-:Y:S01]  /*0860*/  FFMA R0, R25, R4.reuse, R0 ;  /* 0x0000000419007223 */ /* 0x080fe20000000000 */
[-C--:B------:R-:W-:Y:S01]  /*0870*/  FFMA R24, R24, R4.reuse, R7 ;  /* 0x0000000418187223 */ /* 0x080fe20000000007 */
[-C--:B------:R-:W-:Y:S01]  /*0880*/  FFMA R13, R13, R4.reuse, R26 ;  /* 0x000000040d0d7223 */ /* 0x080fe2000000001a */
[----:B------:R-:W-:-:S03]  /*0890*/  FFMA R27, R28, R4, R27 ;  /* 0x000000041c1b7223 */ /* 0x000fc6000000001b */
[----:B------:R-:W-:Y:S01]  /*08a0*/  FADD R13, -R0, R13 ;  /* 0x0000000d000d7221 */ /* 0x000fe20000000100 */
[----:B------:R-:W-:-:S03]  /*08b0*/  FADD R27, -R24, R27 ;  /* 0x0000001b181b7221 */ /* 0x000fc60000000100 */
[-C--:B------:R-:W-:Y:S01]  /*08c0*/  FFMA R13, R13, R5.reuse, R0 ;  /* 0x000000050d0d7223 */ /* 0x080fe20000000000 */
[----:B------:R-:W-:Y:S01]  /*08d0*/  FFMA R24, R27, R5, R24 ;  /* 0x000000051b187223 */ /* 0x000fe20000000018 */
[----:B------:R-:W-:Y:S02]  /*08e0*/  IMAD R3, R3, -0x4, R10 ;  /* 0xfffffffc03037824 */ /* 0x000fe400078e020a */
[----:B0-----:R-:W-:Y:S01]  /*08f0*/  FADD R12, R13, R12 ;  /* 0x0000000c0d0c7221 */ /* 0x001fe20000000000 */
[----:B------:R-:W-:Y:S01]  /*0900*/  BAR.SYNC.DEFER_BLOCKING 0x0 ;  /* 0x0000000000007b1d */ /* 0x000fe20000010000 */
[----:B-1----:R-:W-:-:S05]  /*0910*/  FADD R11, R24, R11 ;  /* 0x0000000b180b7221 */ /* 0x002fca0000000000 */
[----:B------:R0:W-:Y:S04]  /*0920*/  STS [R3], R12 ;  /* 0x0000000c03007388 */ /* 0x0001e80000000800 */
[----:B------:R0:W-:Y:S01]  /*0930*/  STS [R3+0x200], R11 ;  /* 0x0002000b03007388 */ /* 0x0001e20000000800 */
[----:B------:R-:W-:Y:S06]  /*0940*/  BAR.SYNC.DEFER_BLOCKING 0x0 ;  /* 0x0000000000007b1d */ /* 0x000fec0000010000 */
[----:B0-----:R-:W-:Y:S05]  /*0950*/  @P0 EXIT ;  /* 0x000000000000094d */ /* 0x001fea0003800000 */
[----:B------:R-:W0:Y:S04]  /*0960*/  LDS.64 R2, [R2] ;  /* 0x0000000002027984 */ /* 0x000e280000000a00 */
[----:B0-----:R-:W-:Y:S01]  /*0970*/  STG.E.64 desc[UR6][R8.64], R2 ;  /* 0x0000000208007986 */ /* 0x001fe2000c101b06 */
[----:B------:R-:W-:Y:S05]  /*0980*/  EXIT ;  /* 0x000000000000794d */ /* 0x000fea0003800000 */
.L_x_0:
[----:B------:R-:W-:-:S00]  /*0990*/  BRA `(.L_x_0) ;  /* 0xfffffffc00fc7947 */ /* 0x000fc0000383ffff */
[----:B------:R-:W-:-:S00]  /*09a0*/  NOP ;  /* 0x0000000000007918 */ /* 0x000fc00000000000 */
        /* <DEDUP_REMOVED lines=13> */
.L_x_1:


//--------------------- .nv.shared.triton_poi_fused__unsafe_index_add_convolution_mul_sub_24 --------------------------
	.section	.nv.shared.triton_poi_fused__unsafe_index_add_convolution_mul_sub_24,"aw",@nobits
	.sectionflags	@""
	.align	16
	.zero		1024


//--------------------- .nv.constant0.triton_poi_fused__unsafe_index_add_convolution_mul_sub_24 --------------------------
	.section	.nv.constant0.triton_poi_fused__unsafe_index_add_convolution_mul_sub_24,"a",@progbits
	.sectionflags	@""
	.align	4
.nv.constant0.triton_poi_fused__unsafe_index_add_convolution_mul_sub_24:
	.zero		608
